//
// Generated by NVIDIA NVVM Compiler
//
// Compiler Build ID: CL-36424714
// Cuda compilation tools, release 13.0, V13.0.88
// Based on NVVM 20.0.0
//

.version 9.0
.target sm_100
.address_size 64

	// .globl	_Z26isSubvectorStartingOnIndexPiiS_iPb
.global .align 1 .b8 _ZN34_INTERNAL_420f85c7_4_k_cu_ed37a4694cuda3std3__45__cpo5beginE[1];
.global .align 1 .b8 _ZN34_INTERNAL_420f85c7_4_k_cu_ed37a4694cuda3std3__45__cpo3endE[1];
.global .align 1 .b8 _ZN34_INTERNAL_420f85c7_4_k_cu_ed37a4694cuda3std3__45__cpo6cbeginE[1];
.global .align 1 .b8 _ZN34_INTERNAL_420f85c7_4_k_cu_ed37a4694cuda3std3__45__cpo4cendE[1];
.global .align 1 .b8 _ZN34_INTERNAL_420f85c7_4_k_cu_ed37a4694cuda3std3__45__cpo6rbeginE[1];
.global .align 1 .b8 _ZN34_INTERNAL_420f85c7_4_k_cu_ed37a4694cuda3std3__45__cpo4rendE[1];
.global .align 1 .b8 _ZN34_INTERNAL_420f85c7_4_k_cu_ed37a4694cuda3std3__45__cpo7crbeginE[1];
.global .align 1 .b8 _ZN34_INTERNAL_420f85c7_4_k_cu_ed37a4694cuda3std3__45__cpo5crendE[1];
.global .align 1 .b8 _ZN34_INTERNAL_420f85c7_4_k_cu_ed37a4694cuda3std3__436_GLOBAL__N__420f85c7_4_k_cu_ed37a4696ignoreE[1];
.global .align 1 .b8 _ZN34_INTERNAL_420f85c7_4_k_cu_ed37a4694cuda3std3__419piecewise_constructE[1];
.global .align 1 .b8 _ZN34_INTERNAL_420f85c7_4_k_cu_ed37a4694cuda3std3__48in_placeE[1];
.global .align 1 .b8 _ZN34_INTERNAL_420f85c7_4_k_cu_ed37a4694cuda3std3__420unreachable_sentinelE[1];
.global .align 1 .b8 _ZN34_INTERNAL_420f85c7_4_k_cu_ed37a4694cuda3std3__47nulloptE[1];
.global .align 1 .b8 _ZN34_INTERNAL_420f85c7_4_k_cu_ed37a4694cuda3std3__48unexpectE[1];
.global .align 1 .b8 _ZN34_INTERNAL_420f85c7_4_k_cu_ed37a4694cuda3std6ranges3__45__cpo4swapE[1];
.global .align 1 .b8 _ZN34_INTERNAL_420f85c7_4_k_cu_ed37a4694cuda3std6ranges3__45__cpo9iter_moveE[1];
.global .align 1 .b8 _ZN34_INTERNAL_420f85c7_4_k_cu_ed37a4694cuda3std6ranges3__45__cpo5beginE[1];
.global .align 1 .b8 _ZN34_INTERNAL_420f85c7_4_k_cu_ed37a4694cuda3std6ranges3__45__cpo3endE[1];
.global .align 1 .b8 _ZN34_INTERNAL_420f85c7_4_k_cu_ed37a4694cuda3std6ranges3__45__cpo6cbeginE[1];
.global .align 1 .b8 _ZN34_INTERNAL_420f85c7_4_k_cu_ed37a4694cuda3std6ranges3__45__cpo4cendE[1];
.global .align 1 .b8 _ZN34_INTERNAL_420f85c7_4_k_cu_ed37a4694cuda3std6ranges3__45__cpo7advanceE[1];
.global .align 1 .b8 _ZN34_INTERNAL_420f85c7_4_k_cu_ed37a4694cuda3std6ranges3__45__cpo9iter_swapE[1];
.global .align 1 .b8 _ZN34_INTERNAL_420f85c7_4_k_cu_ed37a4694cuda3std6ranges3__45__cpo4nextE[1];
.global .align 1 .b8 _ZN34_INTERNAL_420f85c7_4_k_cu_ed37a4694cuda3std6ranges3__45__cpo4prevE[1];
.global .align 1 .b8 _ZN34_INTERNAL_420f85c7_4_k_cu_ed37a4694cuda3std6ranges3__45__cpo4dataE[1];
.global .align 1 .b8 _ZN34_INTERNAL_420f85c7_4_k_cu_ed37a4694cuda3std6ranges3__45__cpo5cdataE[1];
.global .align 1 .b8 _ZN34_INTERNAL_420f85c7_4_k_cu_ed37a4694cuda3std6ranges3__45__cpo4sizeE[1];
.global .align 1 .b8 _ZN34_INTERNAL_420f85c7_4_k_cu_ed37a4694cuda3std6ranges3__45__cpo5ssizeE[1];
.global .align 1 .b8 _ZN34_INTERNAL_420f85c7_4_k_cu_ed37a4694cuda3std6ranges3__45__cpo8distanceE[1];
.global .align 1 .b8 _ZN34_INTERNAL_420f85c7_4_k_cu_ed37a4696thrust24THRUST_300001_SM_1000_NS8cuda_cub3parE[1];
.global .align 1 .b8 _ZN34_INTERNAL_420f85c7_4_k_cu_ed37a4696thrust24THRUST_300001_SM_1000_NS8cuda_cub10par_nosyncE[1];
.global .align 1 .b8 _ZN34_INTERNAL_420f85c7_4_k_cu_ed37a4696thrust24THRUST_300001_SM_1000_NS6system6detail10sequential3seqE[1];
.global .align 1 .b8 _ZN34_INTERNAL_420f85c7_4_k_cu_ed37a4696thrust24THRUST_300001_SM_1000_NS6system3cpp3parE[1];
.global .align 1 .b8 _ZN34_INTERNAL_420f85c7_4_k_cu_ed37a4696thrust24THRUST_300001_SM_1000_NS12placeholders2_1E[1];
.global .align 1 .b8 _ZN34_INTERNAL_420f85c7_4_k_cu_ed37a4696thrust24THRUST_300001_SM_1000_NS12placeholders2_2E[1];
.global .align 1 .b8 _ZN34_INTERNAL_420f85c7_4_k_cu_ed37a4696thrust24THRUST_300001_SM_1000_NS12placeholders2_3E[1];
.global .align 1 .b8 _ZN34_INTERNAL_420f85c7_4_k_cu_ed37a4696thrust24THRUST_300001_SM_1000_NS12placeholders2_4E[1];
.global .align 1 .b8 _ZN34_INTERNAL_420f85c7_4_k_cu_ed37a4696thrust24THRUST_300001_SM_1000_NS12placeholders2_5E[1];
.global .align 1 .b8 _ZN34_INTERNAL_420f85c7_4_k_cu_ed37a4696thrust24THRUST_300001_SM_1000_NS12placeholders2_6E[1];
.global .align 1 .b8 _ZN34_INTERNAL_420f85c7_4_k_cu_ed37a4696thrust24THRUST_300001_SM_1000_NS12placeholders2_7E[1];
.global .align 1 .b8 _ZN34_INTERNAL_420f85c7_4_k_cu_ed37a4696thrust24THRUST_300001_SM_1000_NS12placeholders2_8E[1];
.global .align 1 .b8 _ZN34_INTERNAL_420f85c7_4_k_cu_ed37a4696thrust24THRUST_300001_SM_1000_NS12placeholders2_9E[1];
.global .align 1 .b8 _ZN34_INTERNAL_420f85c7_4_k_cu_ed37a4696thrust24THRUST_300001_SM_1000_NS12placeholders3_10E[1];
.global .align 1 .b8 _ZN34_INTERNAL_420f85c7_4_k_cu_ed37a4696thrust24THRUST_300001_SM_1000_NS3seqE[1];
.global .align 1 .b8 _ZN34_INTERNAL_420f85c7_4_k_cu_ed37a4696thrust24THRUST_300001_SM_1000_NS6deviceE[1];

.visible .entry _Z26isSubvectorStartingOnIndexPiiS_iPb(
	.param .u64 .ptr .align 1 _Z26isSubvectorStartingOnIndexPiiS_iPb_param_0,
	.param .u32 _Z26isSubvectorStartingOnIndexPiiS_iPb_param_1,
	.param .u64 .ptr .align 1 _Z26isSubvectorStartingOnIndexPiiS_iPb_param_2,
	.param .u32 _Z26isSubvectorStartingOnIndexPiiS_iPb_param_3,
	.param .u64 .ptr .align 1 _Z26isSubvectorStartingOnIndexPiiS_iPb_param_4
)
{
	.reg .pred 	%p<5>;
	.reg .b16 	%rs<7>;
	.reg .b32 	%r<5>;
	.reg .b64 	%rd<18>;

	ld.param.u64 	%rd8, [_Z26isSubvectorStartingOnIndexPiiS_iPb_param_0];
	ld.param.u32 	%r1, [_Z26isSubvectorStartingOnIndexPiiS_iPb_param_1];
	ld.param.u64 	%rd9, [_Z26isSubvectorStartingOnIndexPiiS_iPb_param_2];
	ld.param.s32 	%rd11, [_Z26isSubvectorStartingOnIndexPiiS_iPb_param_3];
	ld.param.u64 	%rd10, [_Z26isSubvectorStartingOnIndexPiiS_iPb_param_4];
	mov.u32 	%r2, %tid.x;
	cvt.u64.u32 	%rd1, %r2;
	add.s64 	%rd2, %rd11, %rd1;
	setp.le.u64 	%p1, %rd2, %rd1;
	mov.b16 	%rs2, 1;
	mov.u16 	%rs6, %rs2;
	@%p1 bra 	$L__BB0_5;
	cvt.s64.s32 	%rd3, %r1;
	cvta.to.global.u64 	%rd4, %rd8;
	cvta.to.global.u64 	%rd5, %rd9;
	mov.u64 	%rd17, %rd1;
	bra.uni 	$L__BB0_3;
$L__BB0_2:
	add.s64 	%rd17, %rd17, 1;
	setp.eq.s64 	%p4, %rd17, %rd2;
	mov.u16 	%rs6, %rs2;
	@%p4 bra 	$L__BB0_5;
$L__BB0_3:
	setp.ge.u64 	%p2, %rd17, %rd3;
	mov.b16 	%rs6, 0;
	@%p2 bra 	$L__BB0_5;
	shl.b64 	%rd12, %rd17, 2;
	add.s64 	%rd13, %rd4, %rd12;
	ld.global.u32 	%r3, [%rd13];
	add.s64 	%rd14, %rd5, %rd12;
	ld.global.u32 	%r4, [%rd14];
	setp.eq.s32 	%p3, %r3, %r4;
	@%p3 bra 	$L__BB0_2;
$L__BB0_5:
	cvta.to.global.u64 	%rd15, %rd10;
	add.s64 	%rd16, %rd15, %rd1;
	st.global.u8 	[%rd16], %rs6;
	ret;

}
	// .globl	_ZN3cub18CUB_300001_SM_10006detail11EmptyKernelIvEEvv
.visible .entry _ZN3cub18CUB_300001_SM_10006detail11EmptyKernelIvEEvv()
{


	ret;

}
	// .globl	_ZN3cub18CUB_300001_SM_10006detail8for_each13static_kernelINS2_12policy_hub_t12policy_500_tEmN6thrust24THRUST_300001_SM_1000_NS8cuda_cub20__uninitialized_fill7functorINS7_10device_ptrIbEEbEEEEvT0_T1_
.visible .entry _ZN3cub18CUB_300001_SM_10006detail8for_each13static_kernelINS2_12policy_hub_t12policy_500_tEmN6thrust24THRUST_300001_SM_1000_NS8cuda_cub20__uninitialized_fill7functorINS7_10device_ptrIbEEbEEEEvT0_T1_(
	.param .u64 _ZN3cub18CUB_300001_SM_10006detail8for_each13static_kernelINS2_12policy_hub_t12policy_500_tEmN6thrust24THRUST_300001_SM_1000_NS8cuda_cub20__uninitialized_fill7functorINS7_10device_ptrIbEEbEEEEvT0_T1__param_0,
	.param .align 8 .b8 _ZN3cub18CUB_300001_SM_10006detail8for_each13static_kernelINS2_12policy_hub_t12policy_500_tEmN6thrust24THRUST_300001_SM_1000_NS8cuda_cub20__uninitialized_fill7functorINS7_10device_ptrIbEEbEEEEvT0_T1__param_1[16]
)
.maxntid 256
{
	.reg .pred 	%p<4>;
	.reg .b16 	%rs<10>;
	.reg .b32 	%r<15>;
	.reg .b64 	%rd<14>;

	ld.param.u32 	%r7, [_ZN3cub18CUB_300001_SM_10006detail8for_each13static_kernelINS2_12policy_hub_t12policy_500_tEmN6thrust24THRUST_300001_SM_1000_NS8cuda_cub20__uninitialized_fill7functorINS7_10device_ptrIbEEbEEEEvT0_T1__param_1+8];
	bfe.u32 	%r11, %r7, 0, 8;
	cvt.u16.u32 	%rs2, %r11;
	ld.param.u64 	%rd4, [_ZN3cub18CUB_300001_SM_10006detail8for_each13static_kernelINS2_12policy_hub_t12policy_500_tEmN6thrust24THRUST_300001_SM_1000_NS8cuda_cub20__uninitialized_fill7functorINS7_10device_ptrIbEEbEEEEvT0_T1__param_1];
	ld.param.u64 	%rd5, [_ZN3cub18CUB_300001_SM_10006detail8for_each13static_kernelINS2_12policy_hub_t12policy_500_tEmN6thrust24THRUST_300001_SM_1000_NS8cuda_cub20__uninitialized_fill7functorINS7_10device_ptrIbEEbEEEEvT0_T1__param_0];
	mov.u32 	%r12, %ctaid.x;
	mul.wide.u32 	%rd1, %r12, 512;
	sub.s64 	%rd2, %rd5, %rd1;
	setp.lt.u64 	%p1, %rd2, 512;
	@%p1 bra 	$L__BB2_2;
	mov.u32 	%r14, %tid.x;
	cvta.to.global.u64 	%rd10, %rd4;
	cvt.u64.u32 	%rd11, %r14;
	add.s64 	%rd12, %rd1, %rd11;
	add.s64 	%rd13, %rd10, %rd12;
	st.global.u8 	[%rd13], %rs2;
	st.global.u8 	[%rd13+256], %rs2;
	bra.uni 	$L__BB2_6;
$L__BB2_2:
	cvta.to.global.u64 	%rd6, %rd4;
	mov.u32 	%r1, %tid.x;
	cvt.u64.u32 	%rd7, %r1;
	setp.le.u64 	%p2, %rd2, %rd7;
	add.s64 	%rd8, %rd1, %rd7;
	add.s64 	%rd3, %rd6, %rd8;
	@%p2 bra 	$L__BB2_4;
	st.global.u8 	[%rd3], %rs2;
$L__BB2_4:
	add.s32 	%r13, %r1, 256;
	cvt.u64.u32 	%rd9, %r13;
	setp.le.u64 	%p3, %rd2, %rd9;
	@%p3 bra 	$L__BB2_6;
	st.global.u8 	[%rd3+256], %rs2;
$L__BB2_6:
	ret;

}


// ===== COMPILED SASS (sm_100) =====

	.target	sm_100

	.elftype	@"ET_EXEC"


//--------------------- .note.nv.tkinfo           --------------------------
	.section	.note.nv.tkinfo,"",@"SHT_NOTE"
	.sectionflags	@"SHF_NOTE_NV_TKINFO"
	.tkinfo
        /*0018*/ 	.word	0x00000002
        /*0030*/ 	.string	""
        /*0030*/ 	.string	"ptxas"
        /*0030*/ 	.string	"Cuda compilation tools, release 13.0, V13.0.88"
        /*0030*/ 	.string	"Build cuda_13.0.r13.0/compiler.36424714_0"
        /*0030*/ 	.string	"-arch sm_100 -m 64 "



//--------------------- .note.nv.cuinfo           --------------------------
	.section	.note.nv.cuinfo,"",@"SHT_NOTE"
	.sectionflags	@"SHF_NOTE_NV_CUINFO"
        /*0018*/ 	.short	0x0002
        /*001a*/ 	.short	0x0064
        /*001c*/ 	.short	0x0082
	.zero		2


//--------------------- .nv.info                  --------------------------
	.section	.nv.info,"",@"SHT_CUDA_INFO"
	.align	4


	//----- nvinfo : EIATTR_REGCOUNT
	.align		4
        /*0000*/ 	.byte	0x04, 0x2f
        /*0002*/ 	.short	(.L_46 - .L_45)
	.align		4
.L_45:
        /*0004*/ 	.word	index@(_Z26isSubvectorStartingOnIndexPiiS_iPb)
        /*0008*/ 	.word	0x0000000e


	//----- nvinfo : EIATTR_FRAME_SIZE
	.align		4
.L_46:
        /*000c*/ 	.byte	0x04, 0x11
        /*000e*/ 	.short	(.L_48 - .L_47)
	.align		4
.L_47:
        /*0010*/ 	.word	index@(_Z26isSubvectorStartingOnIndexPiiS_iPb)
        /*0014*/ 	.word	0x00000000


	//----- nvinfo : EIATTR_REGCOUNT
	.align		4
.L_48:
        /*0018*/ 	.byte	0x04, 0x2f
        /*001a*/ 	.short	(.L_50 - .L_49)
	.align		4
.L_49:
        /*001c*/ 	.word	index@(_ZN3cub18CUB_300001_SM_10006detail11EmptyKernelIvEEvv)
        /*0020*/ 	.word	0x00000004


	//----- nvinfo : EIATTR_FRAME_SIZE
	.align		4
.L_50:
        /*0024*/ 	.byte	0x04, 0x11
        /*0026*/ 	.short	(.L_52 - .L_51)
	.align		4
.L_51:
        /*0028*/ 	.word	index@(_ZN3cub18CUB_300001_SM_10006detail11EmptyKernelIvEEvv)
        /*002c*/ 	.word	0x00000000


	//----- nvinfo : EIATTR_REGCOUNT
	.align		4
.L_52:
        /*0030*/ 	.byte	0x04, 0x2f
        /*0032*/ 	.short	(.L_54 - .L_53)
	.align		4
.L_53:
        /*0034*/ 	.word	index@(_ZN3cub18CUB_300001_SM_10006detail8for_each13static_kernelINS2_12policy_hub_t12policy_500_tEmN6thrust24THRUST_300001_SM_1000_NS8cuda_cub20__uninitialized_fill7functorINS7_10device_ptrIbEEbEEEEvT0_T1_)
        /*0038*/ 	.word	0x0000000a


	//----- nvinfo : EIATTR_FRAME_SIZE
	.align		4
.L_54:
        /*003c*/ 	.byte	0x04, 0x11
        /*003e*/ 	.short	(.L_56 - .L_55)
	.align		4
.L_55:
        /*0040*/ 	.word	index@(_ZN3cub18CUB_300001_SM_10006detail8for_each13static_kernelINS2_12policy_hub_t12policy_500_tEmN6thrust24THRUST_300001_SM_1000_NS8cuda_cub20__uninitialized_fill7functorINS7_10device_ptrIbEEbEEEEvT0_T1_)
        /*0044*/ 	.word	0x00000000


	//----- nvinfo : EIATTR_MIN_STACK_SIZE
	.align		4
.L_56:
        /*0048*/ 	.byte	0x04, 0x12
        /*004a*/ 	.short	(.L_58 - .L_57)
	.align		4
.L_57:
        /*004c*/ 	.word	index@(_ZN3cub18CUB_300001_SM_10006detail8for_each13static_kernelINS2_12policy_hub_t12policy_500_tEmN6thrust24THRUST_300001_SM_1000_NS8cuda_cub20__uninitialized_fill7functorINS7_10device_ptrIbEEbEEEEvT0_T1_)
        /*0050*/ 	.word	0x00000000


	//----- nvinfo : EIATTR_MIN_STACK_SIZE
	.align		4
.L_58:
        /*0054*/ 	.byte	0x04, 0x12
        /*0056*/ 	.short	(.L_60 - .L_59)
	.align		4
.L_59:
        /*0058*/ 	.word	index@(_ZN3cub18CUB_300001_SM_10006detail11EmptyKernelIvEEvv)
        /*005c*/ 	.word	0x00000000


	//----- nvinfo : EIATTR_MIN_STACK_SIZE
	.align		4
.L_60:
        /*0060*/ 	.byte	0x04, 0x12
        /*0062*/ 	.short	(.L_62 - .L_61)
	.align		4
.L_61:
        /*0064*/ 	.word	index@(_Z26isSubvectorStartingOnIndexPiiS_iPb)
        /*0068*/ 	.word	0x00000000
.L_62:


//--------------------- .nv.compat                --------------------------
	.section	.nv.compat,"",@"SHT_CUDA_COMPAT_INFO"
	.align	4
        /*0000*/ 	.byte	0x02, 0x09, 0x00, 0x00, 0x02, 0x02, 0x01, 0x00, 0x02, 0x05, 0x05, 0x00, 0x03, 0x07, 0x01, 0x01
        /*0010*/ 	.byte	0x02, 0x03, 0x00, 0x00, 0x02, 0x06, 0x01, 0x00, 0x04, 0x0b, 0x08, 0x00, 0x09, 0x00, 0x00, 0x00
        /*0020*/ 	.byte	0x00, 0x00, 0x00, 0x00


//--------------------- .nv.info._ZN3cub18CUB_300001_SM_10006detail8for_each13static_kernelINS2_12policy_hub_t12policy_500_tEmN6thrust24THRUST_300001_SM_1000_NS8cuda_cub20__uninitialized_fill7functorINS7_10device_ptrIbEEbEEEEvT0_T1_ --------------------------
	.section	.nv.info._ZN3cub18CUB_300001_SM_10006detail8for_each13static_kernelINS2_12policy_hub_t12policy_500_tEmN6thrust24THRUST_300001_SM_1000_NS8cuda_cub20__uninitialized_fill7functorINS7_10device_ptrIbEEbEEEEvT0_T1_,"",@"SHT_CUDA_INFO"
	.sectionflags	@""
	.align	4


	//----- nvinfo : EIATTR_CUDA_API_VERSION
	.align		4
        /*0000*/ 	.byte	0x04, 0x37
        /*0002*/ 	.short	(.L_64 - .L_63)
.L_63:
        /*0004*/ 	.word	0x00000082


	//----- nvinfo : EIATTR_KPARAM_INFO
	.align		4
.L_64:
        /*0008*/ 	.byte	0x04, 0x17
        /*000a*/ 	.short	(.L_66 - .L_65)
.L_65:
        /*000c*/ 	.word	0x00000000
        /*0010*/ 	.short	0x0001
        /*0012*/ 	.short	0x0008
        /*0014*/ 	.byte	0x00, 0xf0, 0x41, 0x00


	//----- nvinfo : EIATTR_KPARAM_INFO
	.align		4
.L_66:
        /*0018*/ 	.byte	0x04, 0x17
        /*001a*/ 	.short	(.L_68 - .L_67)
.L_67:
        /*001c*/ 	.word	0x00000000
        /*0020*/ 	.short	0x0000
        /*0022*/ 	.short	0x0000
        /*0024*/ 	.byte	0x00, 0xf0, 0x21, 0x00


	//----- nvinfo : EIATTR_SPARSE_MMA_MASK
	.align		4
.L_68:
        /*0028*/ 	.byte	0x03, 0x50
        /*002a*/ 	.short	0x0000


	//----- nvinfo : EIATTR_MAXREG_COUNT
	.align		4
        /*002c*/ 	.byte	0x03, 0x1b
        /*002e*/ 	.short	0x00ff


	//----- nvinfo : EIATTR_MERCURY_ISA_VERSION
	.align		4
        /*0030*/ 	.byte	0x03, 0x5f
        /*0032*/ 	.short	0x0101


	//----- nvinfo : EIATTR_VRC_CTA_INIT_COUNT
	.align		4
        /*0034*/ 	.byte	0x02, 0x4a
	.zero		1
	.zero		1


	//----- nvinfo : EIATTR_EXIT_INSTR_OFFSETS
	.align		4
        /*0038*/ 	.byte	0x04, 0x1c
        /*003a*/ 	.short	(.L_70 - .L_69)


	//   ....[0]....
.L_69:
        /*003c*/ 	.word	0x00000120


	//   ....[1]....
        /*0040*/ 	.word	0x000001f0


	//   ....[2]....
        /*0044*/ 	.word	0x00000210


	//----- nvinfo : EIATTR_MAX_THREADS
	.align		4
.L_70:
        /*0048*/ 	.byte	0x04, 0x05
        /*004a*/ 	.short	(.L_72 - .L_71)
.L_71:
        /*004c*/ 	.word	0x00000100
        /*0050*/ 	.word	0x00000001
        /*0054*/ 	.word	0x00000001


	//----- nvinfo : EIATTR_CBANK_PARAM_SIZE
	.align		4
.L_72:
        /*0058*/ 	.byte	0x03, 0x19
        /*005a*/ 	.short	0x0018


	//----- nvinfo : EIATTR_PARAM_CBANK
	.align		4
        /*005c*/ 	.byte	0x04, 0x0a
        /*005e*/ 	.short	(.L_74 - .L_73)
	.align		4
.L_73:
        /*0060*/ 	.word	index@(.nv.constant0._ZN3cub18CUB_300001_SM_10006detail8for_each13static_kernelINS2_12policy_hub_t12policy_500_tEmN6thrust24THRUST_300001_SM_1000_NS8cuda_cub20__uninitialized_fill7functorINS7_10device_ptrIbEEbEEEEvT0_T1_)
        /*0064*/ 	.short	0x0380
        /*0066*/ 	.short	0x0018


	//----- nvinfo : EIATTR_SW_WAR
	.align		4
.L_74:
        /*0068*/ 	.byte	0x04, 0x36
        /*006a*/ 	.short	(.L_76 - .L_75)
.L_75:
        /*006c*/ 	.word	0x00000008
.L_76:


//--------------------- .nv.info._ZN3cub18CUB_300001_SM_10006detail11EmptyKernelIvEEvv --------------------------
	.section	.nv.info._ZN3cub18CUB_300001_SM_10006detail11EmptyKernelIvEEvv,"",@"SHT_CUDA_INFO"
	.sectionflags	@""
	.align	4


	//----- nvinfo : EIATTR_CUDA_API_VERSION
	.align		4
        /*0000*/ 	.byte	0x04, 0x37
        /*0002*/ 	.short	(.L_78 - .L_77)
.L_77:
        /*0004*/ 	.word	0x00000082


	//----- nvinfo : EIATTR_SPARSE_MMA_MASK
	.align		4
.L_78:
        /*0008*/ 	.byte	0x03, 0x50
        /*000a*/ 	.short	0x0000


	//----- nvinfo : EIATTR_MAXREG_COUNT
	.align		4
        /*000c*/ 	.byte	0x03, 0x1b
        /*000e*/ 	.short	0x00ff


	//----- nvinfo : EIATTR_MERCURY_ISA_VERSION
	.align		4
        /*0010*/ 	.byte	0x03, 0x5f
        /*0012*/ 	.short	0x0101


	//----- nvinfo : EIATTR_VRC_CTA_INIT_COUNT
	.align		4
        /*0014*/ 	.byte	0x02, 0x4a
	.zero		1
	.zero		1


	//----- nvinfo : EIATTR_EXIT_INSTR_OFFSETS
	.align		4
        /*0018*/ 	.byte	0x04, 0x1c
        /*001a*/ 	.short	(.L_80 - .L_79)


	//   ....[0]....
.L_79:
        /*001c*/ 	.word	0x00000010


	//----- nvinfo : EIATTR_SW_WAR
	.align		4
.L_80:
        /*0020*/ 	.byte	0x04, 0x36
        /*0022*/ 	.short	(.L_82 - .L_81)
.L_81:
        /*0024*/ 	.word	0x00000008
.L_82:


//--------------------- .nv.info._Z26isSubvectorStartingOnIndexPiiS_iPb --------------------------
	.section	.nv.info._Z26isSubvectorStartingOnIndexPiiS_iPb,"",@"SHT_CUDA_INFO"
	.sectionflags	@""
	.align	4


	//----- nvinfo : EIATTR_CUDA_API_VERSION
	.align		4
        /*0000*/ 	.byte	0x04, 0x37
        /*0002*/ 	.short	(.L_84 - .L_83)
.L_83:
        /*0004*/ 	.word	0x00000082


	//----- nvinfo : EIATTR_KPARAM_INFO
	.align		4
.L_84:
        /*0008*/ 	.byte	0x04, 0x17
        /*000a*/ 	.short	(.L_86 - .L_85)
.L_85:
        /*000c*/ 	.word	0x00000000
        /*0010*/ 	.short	0x0004
        /*0012*/ 	.short	0x0020
        /*0014*/ 	.byte	0x00, 0xf5, 0x21, 0x00


	//----- nvinfo : EIATTR_KPARAM_INFO
	.align		4
.L_86:
        /*0018*/ 	.byte	0x04, 0x17
        /*001a*/ 	.short	(.L_88 - .L_87)
.L_87:
        /*001c*/ 	.word	0x00000000
        /*0020*/ 	.short	0x0003
        /*0022*/ 	.short	0x0018
        /*0024*/ 	.byte	0x00, 0xf0, 0x11, 0x00


	//----- nvinfo : EIATTR_KPARAM_INFO
	.align		4
.L_88:
        /*0028*/ 	.byte	0x04, 0x17
        /*002a*/ 	.short	(.L_90 - .L_89)
.L_89:
        /*002c*/ 	.word	0x00000000
        /*0030*/ 	.short	0x0002
        /*0032*/ 	.short	0x0010
        /*0034*/ 	.byte	0x00, 0xf5, 0x21, 0x00


	//----- nvinfo : EIATTR_KPARAM_INFO
	.align		4
.L_90:
        /*0038*/ 	.byte	0x04, 0x17
        /*003a*/ 	.short	(.L_92 - .L_91)
.L_91:
        /*003c*/ 	.word	0x00000000
        /*0040*/ 	.short	0x0001
        /*0042*/ 	.short	0x0008
        /*0044*/ 	.byte	0x00, 0xf0, 0x11, 0x00


	//----- nvinfo : EIATTR_KPARAM_INFO
	.align		4
.L_92:
        /*0048*/ 	.byte	0x04, 0x17
        /*004a*/ 	.short	(.L_94 - .L_93)
.L_93:
        /*004c*/ 	.word	0x00000000
        /*0050*/ 	.short	0x0000
        /*0052*/ 	.short	0x0000
        /*0054*/ 	.byte	0x00, 0xf5, 0x21, 0x00


	//----- nvinfo : EIATTR_SPARSE_MMA_MASK
	.align		4
.L_94:
        /*0058*/ 	.byte	0x03, 0x50
        /*005a*/ 	.short	0x0000


	//----- nvinfo : EIATTR_MAXREG_COUNT
	.align		4
        /*005c*/ 	.byte	0x03, 0x1b
        /*005e*/ 	.short	0x00ff


	//----- nvinfo : EIATTR_MERCURY_ISA_VERSION
	.align		4
        /*0060*/ 	.byte	0x03, 0x5f
        /*0062*/ 	.short	0x0101


	//----- nvinfo : EIATTR_VRC_CTA_INIT_COUNT
	.align		4
        /*0064*/ 	.byte	0x02, 0x4a
	.zero		1
	.zero		1


	//----- nvinfo : EIATTR_EXIT_INSTR_OFFSETS
	.align		4
        /*0068*/ 	.byte	0x04, 0x1c
        /*006a*/ 	.short	(.L_96 - .L_95)


	//   ....[0]....
.L_95:
        /*006c*/ 	.word	0x000002b0


	//----- nvinfo : EIATTR_CRS_STACK_SIZE
	.align		4
.L_96:
        /*0070*/ 	.byte	0x04, 0x1e
        /*0072*/ 	.short	(.L_98 - .L_97)
.L_97:
        /*0074*/ 	.word	0x00000000


	//----- nvinfo : EIATTR_CBANK_PARAM_SIZE
	.align		4
.L_98:
        /*0078*/ 	.byte	0x03, 0x19
        /*007a*/ 	.short	0x0028


	//----- nvinfo : EIATTR_PARAM_CBANK
	.align		4
        /*007c*/ 	.byte	0x04, 0x0a
        /*007e*/ 	.short	(.L_100 - .L_99)
	.align		4
.L_99:
        /*0080*/ 	.word	index@(.nv.constant0._Z26isSubvectorStartingOnIndexPiiS_iPb)
        /*0084*/ 	.short	0x0380
        /*0086*/ 	.short	0x0028


	//----- nvinfo : EIATTR_SW_WAR
	.align		4
.L_100:
        /*0088*/ 	.byte	0x04, 0x36
        /*008a*/ 	.short	(.L_102 - .L_101)
.L_101:
        /*008c*/ 	.word	0x00000008
.L_102:


//--------------------- .nv.callgraph             --------------------------
	.section	.nv.callgraph,"",@"SHT_CUDA_CALLGRAPH"
	.align	4
	.sectionentsize	8
	.align		4
        /*0000*/ 	.word	0x00000000
	.align		4
        /*0004*/ 	.word	0xffffffff
	.align		4
        /*0008*/ 	.word	0x00000000
	.align		4
        /*000c*/ 	.word	0xfffffffe
	.align		4
        /*0010*/ 	.word	0x00000000
	.align		4
        /*0014*/ 	.word	0xfffffffd
	.align		4
        /*0018*/ 	.word	0x00000000
	.align		4
        /*001c*/ 	.word	0xfffffffc


//--------------------- .nv.constant4             --------------------------
	.section	.nv.constant4,"a",@progbits
	.align	8
	.align		8
.nv.constant4:
        /*0000*/ 	.dword	_ZN34_INTERNAL_420f85c7_4_k_cu_ed37a4694cuda3std3__45__cpo5beginE
	.align		8
        /*0008*/ 	.dword	_ZN34_INTERNAL_420f85c7_4_k_cu_ed37a4694cuda3std3__45__cpo3endE
	.align		8
        /*0010*/ 	.dword	_ZN34_INTERNAL_420f85c7_4_k_cu_ed37a4694cuda3std3__45__cpo6cbeginE
	.align		8
        /*0018*/ 	.dword	_ZN34_INTERNAL_420f85c7_4_k_cu_ed37a4694cuda3std3__45__cpo4cendE
	.align		8
        /*0020*/ 	.dword	_ZN34_INTERNAL_420f85c7_4_k_cu_ed37a4694cuda3std3__45__cpo6rbeginE
	.align		8
        /*0028*/ 	.dword	_ZN34_INTERNAL_420f85c7_4_k_cu_ed37a4694cuda3std3__45__cpo4rendE
	.align		8
        /*0030*/ 	.dword	_ZN34_INTERNAL_420f85c7_4_k_cu_ed37a4694cuda3std3__45__cpo7crbeginE
	.align		8
        /*0038*/ 	.dword	_ZN34_INTERNAL_420f85c7_4_k_cu_ed37a4694cuda3std3__45__cpo5crendE
	.align		8
        /*0040*/ 	.dword	_ZN34_INTERNAL_420f85c7_4_k_cu_ed37a4694cuda3std3__436_GLOBAL__N__420f85c7_4_k_cu_ed37a4696ignoreE
	.align		8
        /*0048*/ 	.dword	_ZN34_INTERNAL_420f85c7_4_k_cu_ed37a4694cuda3std3__419piecewise_constructE
	.align		8
        /*0050*/ 	.dword	_ZN34_INTERNAL_420f85c7_4_k_cu_ed37a4694cuda3std3__48in_placeE
	.align		8
        /*0058*/ 	.dword	_ZN34_INTERNAL_420f85c7_4_k_cu_ed37a4694cuda3std3__420unreachable_sentinelE
	.align		8
        /*0060*/ 	.dword	_ZN34_INTERNAL_420f85c7_4_k_cu_ed37a4694cuda3std3__47nulloptE
	.align		8
        /*0068*/ 	.dword	_ZN34_INTERNAL_420f85c7_4_k_cu_ed37a4694cuda3std3__48unexpectE
	.align		8
        /*0070*/ 	.dword	_ZN34_INTERNAL_420f85c7_4_k_cu_ed37a4694cuda3std6ranges3__45__cpo4swapE
	.align		8
        /*0078*/ 	.dword	_ZN34_INTERNAL_420f85c7_4_k_cu_ed37a4694cuda3std6ranges3__45__cpo9iter_moveE
	.align		8
        /*0080*/ 	.dword	_ZN34_INTERNAL_420f85c7_4_k_cu_ed37a4694cuda3std6ranges3__45__cpo5beginE
	.align		8
        /*0088*/ 	.dword	_ZN34_INTERNAL_420f85c7_4_k_cu_ed37a4694cuda3std6ranges3__45__cpo3endE
	.align		8
        /*0090*/ 	.dword	_ZN34_INTERNAL_420f85c7_4_k_cu_ed37a4694cuda3std6ranges3__45__cpo6cbeginE
	.align		8
        /*0098*/ 	.dword	_ZN34_INTERNAL_420f85c7_4_k_cu_ed37a4694cuda3std6ranges3__45__cpo4cendE
	.align		8
        /*00a0*/ 	.dword	_ZN34_INTERNAL_420f85c7_4_k_cu_ed37a4694cuda3std6ranges3__45__cpo7advanceE
	.align		8
        /*00a8*/ 	.dword	_ZN34_INTERNAL_420f85c7_4_k_cu_ed37a4694cuda3std6ranges3__45__cpo9iter_swapE
	.align		8
        /*00b0*/ 	.dword	_ZN34_INTERNAL_420f85c7_4_k_cu_ed37a4694cuda3std6ranges3__45__cpo4nextE
	.align		8
        /*00b8*/ 	.dword	_ZN34_INTERNAL_420f85c7_4_k_cu_ed37a4694cuda3std6ranges3__45__cpo4prevE
	.align		8
        /*00c0*/ 	.dword	_ZN34_INTERNAL_420f85c7_4_k_cu_ed37a4694cuda3std6ranges3__45__cpo4dataE
	.align		8
        /*00c8*/ 	.dword	_ZN34_INTERNAL_420f85c7_4_k_cu_ed37a4694cuda3std6ranges3__45__cpo5cdataE
	.align		8
        /*00d0*/ 	.dword	_ZN34_INTERNAL_420f85c7_4_k_cu_ed37a4694cuda3std6ranges3__45__cpo4sizeE
	.align		8
        /*00d8*/ 	.dword	_ZN34_INTERNAL_420f85c7_4_k_cu_ed37a4694cuda3std6ranges3__45__cpo5ssizeE
	.align		8
        /*00e0*/ 	.dword	_ZN34_INTERNAL_420f85c7_4_k_cu_ed37a4694cuda3std6ranges3__45__cpo8distanceE
	.align		8
        /*00e8*/ 	.dword	_ZN34_INTERNAL_420f85c7_4_k_cu_ed37a4696thrust24THRUST_300001_SM_1000_NS8cuda_cub3parE
	.align		8
        /*00f0*/ 	.dword	_ZN34_INTERNAL_420f85c7_4_k_cu_ed37a4696thrust24THRUST_300001_SM_1000_NS8cuda_cub10par_nosyncE
	.align		8
        /*00f8*/ 	.dword	_ZN34_INTERNAL_420f85c7_4_k_cu_ed37a4696thrust24THRUST_300001_SM_1000_NS6system6detail10sequential3seqE
	.align		8
        /*0100*/ 	.dword	_ZN34_INTERNAL_420f85c7_4_k_cu_ed37a4696thrust24THRUST_300001_SM_1000_NS6system3cpp3parE
	.align		8
        /*0108*/ 	.dword	_ZN34_INTERNAL_420f85c7_4_k_cu_ed37a4696thrust24THRUST_300001_SM_1000_NS12placeholders2_1E
	.align		8
        /*0110*/ 	.dword	_ZN34_INTERNAL_420f85c7_4_k_cu_ed37a4696thrust24THRUST_300001_SM_1000_NS12placeholders2_2E
	.align		8
        /*0118*/ 	.dword	_ZN34_INTERNAL_420f85c7_4_k_cu_ed37a4696thrust24THRUST_300001_SM_1000_NS12placeholders2_3E
	.align		8
        /*0120*/ 	.dword	_ZN34_INTERNAL_420f85c7_4_k_cu_ed37a4696thrust24THRUST_300001_SM_1000_NS12placeholders2_4E
	.align		8
        /*0128*/ 	.dword	_ZN34_INTERNAL_420f85c7_4_k_cu_ed37a4696thrust24THRUST_300001_SM_1000_NS12placeholders2_5E
	.align		8
        /*0130*/ 	.dword	_ZN34_INTERNAL_420f85c7_4_k_cu_ed37a4696thrust24THRUST_300001_SM_1000_NS12placeholders2_6E
	.align		8
        /*0138*/ 	.dword	_ZN34_INTERNAL_420f85c7_4_k_cu_ed37a4696thrust24THRUST_300001_SM_1000_NS12placeholders2_7E
	.align		8
        /*0140*/ 	.dword	_ZN34_INTERNAL_420f85c7_4_k_cu_ed37a4696thrust24THRUST_300001_SM_1000_NS12placeholders2_8E
	.align		8
        /*0148*/ 	.dword	_ZN34_INTERNAL_420f85c7_4_k_cu_ed37a4696thrust24THRUST_300001_SM_1000_NS12placeholders2_9E
	.align		8
        /*0150*/ 	.dword	_ZN34_INTERNAL_420f85c7_4_k_cu_ed37a4696thrust24THRUST_300001_SM_1000_NS12placeholders3_10E
	.align		8
        /*0158*/ 	.dword	_ZN34_INTERNAL_420f85c7_4_k_cu_ed37a4696thrust24THRUST_300001_SM_1000_NS3seqE
	.align		8
        /*0160*/ 	.dword	_ZN34_INTERNAL_420f85c7_4_k_cu_ed37a4696thrust24THRUST_300001_SM_1000_NS6deviceE


//--------------------- .text._ZN3cub18CUB_300001_SM_10006detail8for_each13static_kernelINS2_12policy_hub_t12policy_500_tEmN6thrust24THRUST_300001_SM_1000_NS8cuda_cub20__uninitialized_fill7functorINS7_10device_ptrIbEEbEEEEvT0_T1_ --------------------------
	.section	.text._ZN3cub18CUB_300001_SM_10006detail8for_each13static_kernelINS2_12policy_hub_t12policy_500_tEmN6thrust24THRUST_300001_SM_1000_NS8cuda_cub20__uninitialized_fill7functorINS7_10device_ptrIbEEbEEEEvT0_T1_,"ax",@progbits
	.align	128
        .global         _ZN3cub18CUB_300001_SM_10006detail8for_each13static_kernelINS2_12policy_hub_t12policy_500_tEmN6thrust24THRUST_300001_SM_1000_NS8cuda_cub20__uninitialized_fill7functorINS7_10device_ptrIbEEbEEEEvT0_T1_
        .type           _ZN3cub18CUB_300001_SM_10006detail8for_each13static_kernelINS2_12policy_hub_t12policy_500_tEmN6thrust24THRUST_300001_SM_1000_NS8cuda_cub20__uninitialized_fill7functorINS7_10device_ptrIbEEbEEEEvT0_T1_,@function
        .size           _ZN3cub18CUB_300001_SM_10006detail8for_each13static_kernelINS2_12policy_hub_t12policy_500_tEmN6thrust24THRUST_300001_SM_1000_NS8cuda_cub20__uninitialized_fill7functorINS7_10device_ptrIbEEbEEEEvT0_T1_,(.L_x_7 - _ZN3cub18CUB_300001_SM_10006detail8for_each13static_kernelINS2_12policy_hub_t12policy_500_tEmN6thrust24THRUST_300001_SM_1000_NS8cuda_cub20__uninitialized_fill7functorINS7_10device_ptrIbEEbEEEEvT0_T1_)
        .other          _ZN3cub18CUB_300001_SM_10006detail8for_each13static_kernelINS2_12policy_hub_t12policy_500_tEmN6thrust24THRUST_300001_SM_1000_NS8cuda_cub20__uninitialized_fill7functorINS7_10device_ptrIbEEbEEEEvT0_T1_,@"STO_CUDA_ENTRY STV_DEFAULT"
_ZN3cub18CUB_300001_SM_10006detail8for_each13static_kernelINS2_12policy_hub_t12policy_500_tEmN6thrust24THRUST_300001_SM_1000_NS8cuda_cub20__uninitialized_fill7functorINS7_10device_ptrIbEEbEEEEvT0_T1_:
.text._ZN3cub18CUB_300001_SM_10006detail8for_each13static_kernelINS2_12policy_hub_t12policy_500_tEmN6thrust24THRUST_300001_SM_1000_NS8cuda_cub20__uninitialized_fill7functorINS7_10device_ptrIbEEbEEEEvT0_T1_:
[----:B------:R-:W-:Y:S08]  /*0000*/  LDC R1, c[0x0][0x37c] ;  /* 0x0000df00ff017b82 */ /* 0x000ff00000000800 */
[----:B------:R-:W0:Y:S01]  /*0010*/  S2UR UR4, SR_CTAID.X ;  /* 0x00000000000479c3 */ /* 0x000e220000002500 */
[----:B------:R-:W1:Y:S01]  /*0020*/  LDCU.64 UR6, c[0x0][0x380] ;  /* 0x00007000ff0677ac */ /* 0x000e620008000a00 */
[----:B------:R-:W2:Y:S06]  /*0030*/  LDCU.64 UR8, c[0x0][0x358] ;  /* 0x00006b00ff0877ac */ /* 0x000eac0008000a00 */
[----:B------:R-:W3:Y:S01]  /*0040*/  LDC R5, c[0x0][0x390] ;  /* 0x0000e400ff057b82 */ /* 0x000ee20000000800 */
[----:B0-----:R-:W-:-:S04]  /*0050*/  UIMAD.WIDE.U32 UR4, UR4, 0x200, URZ ;  /* 0x00000200040478a5 */ /* 0x001fc8000f8e00ff */
[----:B-1----:R-:W-:-:S04]  /*0060*/  UIADD3 UR6, UP0, UPT, -UR4, UR6, URZ ;  /* 0x0000000604067290 */ /* 0x002fc8000ff1e1ff */
[----:B------:R-:W-:Y:S01]  /*0070*/  UIADD3.X UR7, UPT, UPT, ~UR5, UR7, URZ, UP0, !UPT ;  /* 0x0000000705077290 */ /* 0x000fe200087fe5ff */
[----:B---3--:R-:W-:Y:S01]  /*0080*/  PRMT R5, R5, 0x7770, RZ ;  /* 0x0000777005057816 */ /* 0x008fe200000000ff */
[----:B------:R-:W-:-:S04]  /*0090*/  UISETP.GE.U32.AND UP0, UPT, UR6, 0x200, UPT ;  /* 0x000002000600788c */ /* 0x000fc8000bf06070 */
[----:B------:R-:W-:-:S09]  /*00a0*/  UISETP.GE.U32.AND.EX UP0, UPT, UR7, URZ, UPT, UP0 ;  /* 0x000000ff0700728c */ /* 0x000fd2000bf06100 */
[----:B--2---:R-:W-:Y:S05]  /*00b0*/  BRA.U !UP0, `(.L_x_0) ;  /* 0x00000001081c7547 */ /* 0x004fea000b800000 */
[----:B------:R-:W0:Y:S01]  /*00c0*/  S2R R3, SR_TID.X ;  /* 0x0000000000037919 */ /* 0x000e220000002100 */
[----:B------:R-:W0:Y:S02]  /*00d0*/  LDC.64 R6, c[0x0][0x388] ;  /* 0x0000e200ff067b82 */ /* 0x000e240000000a00 */
[----:B0-----:R-:W-:-:S04]  /*00e0*/  IADD3 R2, P0, P1, R6, UR4, R3 ;  /* 0x0000000406027c10 */ /* 0x001fc8000f91e003 */
[----:B------:R-:W-:-:S05]  /*00f0*/  IADD3.X R3, PT, PT, R7, UR5, RZ, P0, P1 ;  /* 0x0000000507037c10 */ /* 0x000fca00087e24ff */
[----:B------:R-:W-:Y:S04]  /*0100*/  STG.E.U8 desc[UR8][R2.64], R5 ;  /* 0x0000000502007986 */ /* 0x000fe8000c101108 */
[----:B------:R-:W-:Y:S01]  /*0110*/  STG.E.U8 desc[UR8][R2.64+0x100], R5 ;  /* 0x0001000502007986 */ /* 0x000fe2000c101108 */
[----:B------:R-:W-:Y:S05]  /*0120*/  EXIT ;  /* 0x000000000000794d */ /* 0x000fea0003800000 */
.L_x_0:
[----:B------:R-:W0:Y:S01]  /*0130*/  S2R R3, SR_TID.X ;  /* 0x0000000000037919 */ /* 0x000e220000002100 */
[----:B------:R-:W1:Y:S01]  /*0140*/  LDC.64 R6, c[0x0][0x388] ;  /* 0x0000e200ff067b82 */ /* 0x000e620000000a00 */
[----:B------:R-:W-:Y:S02]  /*0150*/  IMAD.U32 R2, RZ, RZ, UR7 ;  /* 0x00000007ff027e24 */ /* 0x000fe4000f8e00ff */
[C---:B0-----:R-:W-:Y:S01]  /*0160*/  VIADD R0, R3.reuse, 0x100 ;  /* 0x0000010003007836 */ /* 0x041fe20000000000 */
[----:B------:R-:W-:-:S04]  /*0170*/  ISETP.LT.U32.AND P0, PT, R3, UR6, PT ;  /* 0x0000000603007c0c */ /* 0x000fc8000bf01070 */
[----:B------:R-:W-:Y:S01]  /*0180*/  ISETP.LT.U32.AND P1, PT, R0, UR6, PT ;  /* 0x0000000600007c0c */ /* 0x000fe2000bf21070 */
[----:B------:R-:W-:Y:S01]  /*0190*/  IMAD.U32 R0, RZ, RZ, UR7 ;  /* 0x00000007ff007e24 */ /* 0x000fe2000f8e00ff */
[----:B------:R-:W-:Y:S02]  /*01a0*/  ISETP.GT.U32.AND.EX P0, PT, R2, RZ, PT, P0 ;  /* 0x000000ff0200720c */ /* 0x000fe40003f04100 */
[----:B-1----:R-:W-:Y:S02]  /*01b0*/  IADD3 R2, P2, P3, R6, UR4, R3 ;  /* 0x0000000406027c10 */ /* 0x002fe4000fb5e003 */
[----:B------:R-:W-:Y:S02]  /*01c0*/  ISETP.GT.U32.AND.EX P1, PT, R0, RZ, PT, P1 ;  /* 0x000000ff0000720c */ /* 0x000fe40003f24110 */
[----:B------:R-:W-:-:S07]  /*01d0*/  IADD3.X R3, PT, PT, R7, UR5, RZ, P2, P3 ;  /* 0x0000000507037c10 */ /* 0x000fce00097e64ff */
[----:B------:R0:W-:Y:S04]  /*01e0*/  @P0 STG.E.U8 desc[UR8][R2.64], R5 ;  /* 0x0000000502000986 */ /* 0x0001e8000c101108 */
[----:B------:R-:W-:Y:S05]  /*01f0*/  @!P1 EXIT ;  /* 0x000000000000994d */ /* 0x000fea0003800000 */
[----:B------:R-:W-:Y:S01]  /*0200*/  STG.E.U8 desc[UR8][R2.64+0x100], R5 ;  /* 0x0001000502007986 */ /* 0x000fe2000c101108 */
[----:B------:R-:W-:Y:S05]  /*0210*/  EXIT ;  /* 0x000000000000794d */ /* 0x000fea0003800000 */
.L_x_1:
[----:B------:R-:W-:-:S00]  /*0220*/  BRA `(.L_x_1) ;  /* 0xfffffffc00fc7947 */ /* 0x000fc0000383ffff */
[----:B------:R-:W-:-:S00]  /*0230*/  NOP ;  /* 0x0000000000007918 */ /* 0x000fc00000000000 */
        /* <DEDUP_REMOVED lines=12> */
.L_x_7:


//--------------------- .text._ZN3cub18CUB_300001_SM_10006detail11EmptyKernelIvEEvv --------------------------
	.section	.text._ZN3cub18CUB_300001_SM_10006detail11EmptyKernelIvEEvv,"ax",@progbits
	.align	128
        .global         _ZN3cub18CUB_300001_SM_10006detail11EmptyKernelIvEEvv
        .type           _ZN3cub18CUB_300001_SM_10006detail11EmptyKernelIvEEvv,@function
        .size           _ZN3cub18CUB_300001_SM_10006detail11EmptyKernelIvEEvv,(.L_x_8 - _ZN3cub18CUB_300001_SM_10006detail11EmptyKernelIvEEvv)
        .other          _ZN3cub18CUB_300001_SM_10006detail11EmptyKernelIvEEvv,@"STO_CUDA_ENTRY STV_DEFAULT"
_ZN3cub18CUB_300001_SM_10006detail11EmptyKernelIvEEvv:
.text._ZN3cub18CUB_300001_SM_10006detail11EmptyKernelIvEEvv:
[----:B------:R-:W-:Y:S01]  /*0000*/  LDC R1, c[0x0][0x37c] ;  /* 0x0000df00ff017b82 */ /* 0x000fe20000000800 */
[----:B------:R-:W-:Y:S05]  /*0010*/  EXIT ;  /* 0x000000000000794d */ /* 0x000fea0003800000 */
.L_x_2:
        /* <DEDUP_REMOVED lines=14> */
.L_x_8:


//--------------------- .text._Z26isSubvectorStartingOnIndexPiiS_iPb --------------------------
	.section	.text._Z26isSubvectorStartingOnIndexPiiS_iPb,"ax",@progbits
	.align	128
        .global         _Z26isSubvectorStartingOnIndexPiiS_iPb
        .type           _Z26isSubvectorStartingOnIndexPiiS_iPb,@function
        .size           _Z26isSubvectorStartingOnIndexPiiS_iPb,(.L_x_9 - _Z26isSubvectorStartingOnIndexPiiS_iPb)
        .other          _Z26isSubvectorStartingOnIndexPiiS_iPb,@"STO_CUDA_ENTRY STV_DEFAULT"
_Z26isSubvectorStartingOnIndexPiiS_iPb:
.text._Z26isSubvectorStartingOnIndexPiiS_iPb:
[----:B------:R-:W-:Y:S01]  /*0000*/  LDC R1, c[0x0][0x37c] ;  /* 0x0000df00ff017b82 */ /* 0x000fe20000000800 */
[----:B------:R-:W0:Y:S07]  /*0010*/  S2R R6, SR_TID.X ;  /* 0x0000000000067919 */ /* 0x000e2e0000002100 */
[----:B------:R-:W0:Y:S01]  /*0020*/  LDC R3, c[0x0][0x398] ;  /* 0x0000e600ff037b82 */ /* 0x000e220000000800 */
[----:B------:R-:W1:Y:S01]  /*0030*/  LDCU.64 UR4, c[0x0][0x358] ;  /* 0x00006b00ff0477ac */ /* 0x000e620008000a00 */
[----:B------:R-:W-:Y:S01]  /*0040*/  BSSY.RECONVERGENT B0, `(.L_x_3) ;  /* 0x0000022000007945 */ /* 0x000fe20003800200 */
[----:B------:R-:W-:Y:S01]  /*0050*/  IMAD.MOV.U32 R0, RZ, RZ, 0x1 ;  /* 0x00000001ff007424 */ /* 0x000fe200078e00ff */
[----:B------:R-:W2:Y:S01]  /*0060*/  LDCU UR12, c[0x0][0x388] ;  /* 0x00007100ff0c77ac */ /* 0x000ea20008000800 */
[----:B------:R-:W3:Y:S01]  /*0070*/  LDCU.64 UR6, c[0x0][0x380] ;  /* 0x00007000ff0677ac */ /* 0x000ee20008000a00 */
[----:B------:R-:W4:Y:S01]  /*0080*/  LDCU.64 UR8, c[0x0][0x390] ;  /* 0x00007200ff0877ac */ /* 0x000f220008000a00 */
[----:B0-----:R-:W-:-:S04]  /*0090*/  IADD3 R11, P0, PT, R6, R3, RZ ;  /* 0x00000003060b7210 */ /* 0x001fc80007f1e0ff */
[----:B------:R-:W-:Y:S02]  /*00a0*/  LEA.HI.X.SX32 R10, R3, RZ, 0x1, P0 ;  /* 0x000000ff030a7211 */ /* 0x000fe400000f0eff */
[----:B------:R-:W-:-:S04]  /*00b0*/  ISETP.GT.U32.AND P0, PT, R11, R6, PT ;  /* 0x000000060b00720c */ /* 0x000fc80003f04070 */
[----:B------:R-:W-:-:S13]  /*00c0*/  ISETP.GT.U32.AND.EX P0, PT, R10, RZ, PT, P0 ;  /* 0x000000ff0a00720c */ /* 0x000fda0003f04100 */
[----:B-1234-:R-:W-:Y:S05]  /*00d0*/  @!P0 BRA `(.L_x_4) ;  /* 0x0000000000608947 */ /* 0x01efea0003800000 */
[----:B------:R-:W0:Y:S01]  /*00e0*/  LDC R7, c[0x0][0x388] ;  /* 0x0000e200ff077b82 */ /* 0x000e220000000800 */
[----:B------:R-:W-:Y:S02]  /*00f0*/  IMAD.MOV.U32 R8, RZ, RZ, R6 ;  /* 0x000000ffff087224 */ /* 0x000fe400078e0006 */
[----:B------:R-:W-:Y:S01]  /*0100*/  IMAD.MOV.U32 R9, RZ, RZ, RZ ;  /* 0x000000ffff097224 */ /* 0x000fe200078e00ff */
[----:B0-----:R-:W-:-:S07]  /*0110*/  SHF.R.S32.HI R7, RZ, 0x1f, R7 ;  /* 0x0000001fff077819 */ /* 0x001fce0000011407 */
.L_x_5:
[----:B------:R-:W-:Y:S02]  /*0120*/  ISETP.GE.U32.AND P0, PT, R8, UR12, PT ;  /* 0x0000000c08007c0c */ /* 0x000fe4000bf06070 */
[----:B------:R-:W-:Y:S02]  /*0130*/  PRMT R0, RZ, 0x7610, R0 ;  /* 0x00007610ff007816 */ /* 0x000fe40000000000 */
[----:B------:R-:W-:-:S13]  /*0140*/  ISETP.GE.U32.AND.EX P0, PT, R9, R7, PT, P0 ;  /* 0x000000070900720c */ /* 0x000fda0003f06100 */
[----:B------:R-:W-:Y:S05]  /*0150*/  @P0 BRA `(.L_x_4) ;  /* 0x0000000000400947 */ /* 0x000fea0003800000 */
[C---:B------:R-:W-:Y:S01]  /*0160*/  IMAD.SHL.U32 R4, R8.reuse, 0x4, RZ ;  /* 0x0000000408047824 */ /* 0x040fe200078e00ff */
[----:B------:R-:W-:-:S04]  /*0170*/  SHF.L.U64.HI R5, R8, 0x2, R9 ;  /* 0x0000000208057819 */ /* 0x000fc80000010209 */
[C---:B------:R-:W-:Y:S02]  /*0180*/  IADD3 R2, P0, PT, R4.reuse, UR6, RZ ;  /* 0x0000000604027c10 */ /* 0x040fe4000ff1e0ff */
[----:B------:R-:W-:Y:S02]  /*0190*/  IADD3 R4, P1, PT, R4, UR8, RZ ;  /* 0x0000000804047c10 */ /* 0x000fe4000ff3e0ff */
[C---:B------:R-:W-:Y:S02]  /*01a0*/  IADD3.X R3, PT, PT, R5.reuse, UR7, RZ, P0, !PT ;  /* 0x0000000705037c10 */ /* 0x040fe400087fe4ff */
[----:B------:R-:W-:-:S03]  /*01b0*/  IADD3.X R5, PT, PT, R5, UR9, RZ, P1, !PT ;  /* 0x0000000905057c10 */ /* 0x000fc60008ffe4ff */
[----:B------:R-:W2:Y:S04]  /*01c0*/  LDG.E R2, desc[UR4][R2.64] ;  /* 0x0000000402027981 */ /* 0x000ea8000c1e1900 */
[----:B------:R-:W2:Y:S02]  /*01d0*/  LDG.E R5, desc[UR4][R4.64] ;  /* 0x0000000404057981 */ /* 0x000ea4000c1e1900 */
[----:B--2---:R-:W-:-:S13]  /*01e0*/  ISETP.NE.AND P0, PT, R2, R5, PT ;  /* 0x000000050200720c */ /* 0x004fda0003f05270 */
[----:B------:R-:W-:Y:S05]  /*01f0*/  @P0 BRA `(.L_x_4) ;  /* 0x0000000000180947 */ /* 0x000fea0003800000 */
[----:B------:R-:W-:-:S05]  /*0200*/  IADD3 R8, P0, PT, R8, 0x1, RZ ;  /* 0x0000000108087810 */ /* 0x000fca0007f1e0ff */
[----:B------:R-:W-:Y:S01]  /*0210*/  IMAD.X R9, RZ, RZ, R9, P0 ;  /* 0x000000ffff097224 */ /* 0x000fe200000e0609 */
[----:B------:R-:W-:-:S04]  /*0220*/  ISETP.NE.U32.AND P0, PT, R8, R11, PT ;  /* 0x0000000b0800720c */ /* 0x000fc80003f05070 */
[----:B------:R-:W-:-:S13]  /*0230*/  ISETP.NE.AND.EX P0, PT, R9, R10, PT, P0 ;  /* 0x0000000a0900720c */ /* 0x000fda0003f05300 */
[----:B------:R-:W-:Y:S05]  /*0240*/  @P0 BRA `(.L_x_5) ;  /* 0xfffffffc00b40947 */ /* 0x000fea000383ffff */
[----:B------:R-:W-:-:S07]  /*0250*/  IMAD.MOV.U32 R0, RZ, RZ, 0x1 ;  /* 0x00000001ff007424 */ /* 0x000fce00078e00ff */
.L_x_4:
[----:B------:R-:W-:Y:S05]  /*0260*/  BSYNC.RECONVERGENT B0 ;  /* 0x0000000000007941 */ /* 0x000fea0003800200 */
.L_x_3:
[----:B------:R-:W0:Y:S02]  /*0270*/  LDCU.64 UR10, c[0x0][0x3a0] ;  /* 0x00007400ff0a77ac */ /* 0x000e240008000a00 */
[----:B0-----:R-:W-:-:S05]  /*0280*/  IADD3 R2, P0, PT, R6, UR10, RZ ;  /* 0x0000000a06027c10 */ /* 0x001fca000ff1e0ff */
[----:B------:R-:W-:-:S05]  /*0290*/  IMAD.X R3, RZ, RZ, UR11, P0 ;  /* 0x0000000bff037e24 */ /* 0x000fca00080e06ff */
[----:B------:R-:W-:Y:S01]  /*02a0*/  STG.E.U8 desc[UR4][R2.64], R0 ;  /* 0x0000000002007986 */ /* 0x000fe2000c101104 */
[----:B------:R-:W-:Y:S05]  /*02b0*/  EXIT ;  /* 0x000000000000794d */ /* 0x000fea0003800000 */
.L_x_6:
        /* <DEDUP_REMOVED lines=12> */
.L_x_9:


//--------------------- .nv.shared.reserved.0     --------------------------
	.section	.nv.shared.reserved.0,"aw",@nobits
	.weak		__nv_reservedSMEM_offset_0_alias
	.size		__nv_reservedSMEM_offset_0_alias, 0, 64
	.other		__nv_reservedSMEM_offset_0_alias,@"STO_CUDA_RESERVED_SHARED STV_DEFAULT"
__nv_reservedSMEM_offset_0_alias:
	.zero		0
	.zero		64


//--------------------- .nv.global                --------------------------
	.section	.nv.global,"aw",@nobits
.nv.global:
	.type		_ZN34_INTERNAL_420f85c7_4_k_cu_ed37a4696thrust24THRUST_300001_SM_1000_NS12placeholders2_8E,@object
	.size		_ZN34_INTERNAL_420f85c7_4_k_cu_ed37a4696thrust24THRUST_300001_SM_1000_NS12placeholders2_8E,(_ZN34_INTERNAL_420f85c7_4_k_cu_ed37a4694cuda3std3__436_GLOBAL__N__420f85c7_4_k_cu_ed37a4696ignoreE - _ZN34_INTERNAL_420f85c7_4_k_cu_ed37a4696thrust24THRUST_300001_SM_1000_NS12placeholders2_8E)
_ZN34_INTERNAL_420f85c7_4_k_cu_ed37a4696thrust24THRUST_300001_SM_1000_NS12placeholders2_8E:
	.zero		1
	.type		_ZN34_INTERNAL_420f85c7_4_k_cu_ed37a4694cuda3std3__436_GLOBAL__N__420f85c7_4_k_cu_ed37a4696ignoreE,@object
	.size		_ZN34_INTERNAL_420f85c7_4_k_cu_ed37a4694cuda3std3__436_GLOBAL__N__420f85c7_4_k_cu_ed37a4696ignoreE,(_ZN34_INTERNAL_420f85c7_4_k_cu_ed37a4694cuda3std6ranges3__45__cpo4dataE - _ZN34_INTERNAL_420f85c7_4_k_cu_ed37a4694cuda3std3__436_GLOBAL__N__420f85c7_4_k_cu_ed37a4696ignoreE)
_ZN34_INTERNAL_420f85c7_4_k_cu_ed37a4694cuda3std3__436_GLOBAL__N__420f85c7_4_k_cu_ed37a4696ignoreE:
	.zero		1
	.type		_ZN34_INTERNAL_420f85c7_4_k_cu_ed37a4694cuda3std6ranges3__45__cpo4dataE,@object
	.size		_ZN34_INTERNAL_420f85c7_4_k_cu_ed37a4694cuda3std6ranges3__45__cpo4dataE,(_ZN34_INTERNAL_420f85c7_4_k_cu_ed37a4696thrust24THRUST_300001_SM_1000_NS6system3cpp3parE - _ZN34_INTERNAL_420f85c7_4_k_cu_ed37a4694cuda3std6ranges3__45__cpo4dataE)
_ZN34_INTERNAL_420f85c7_4_k_cu_ed37a4694cuda3std6ranges3__45__cpo4dataE:
	.zero		1
	.type		_ZN34_INTERNAL_420f85c7_4_k_cu_ed37a4696thrust24THRUST_300001_SM_1000_NS6system3cpp3parE,@object
	.size		_ZN34_INTERNAL_420f85c7_4_k_cu_ed37a4696thrust24THRUST_300001_SM_1000_NS6system3cpp3parE,(_ZN34_INTERNAL_420f85c7_4_k_cu_ed37a4694cuda3std3__45__cpo5beginE - _ZN34_INTERNAL_420f85c7_4_k_cu_ed37a4696thrust24THRUST_300001_SM_1000_NS6system3cpp3parE)
_ZN34_INTERNAL_420f85c7_4_k_cu_ed37a4696thrust24THRUST_300001_SM_1000_NS6system3cpp3parE:
	.zero		1
	.type		_ZN34_INTERNAL_420f85c7_4_k_cu_ed37a4694cuda3std3__45__cpo5beginE,@object
	.size		_ZN34_INTERNAL_420f85c7_4_k_cu_ed37a4694cuda3std3__45__cpo5beginE,(_ZN34_INTERNAL_420f85c7_4_k_cu_ed37a4694cuda3std6ranges3__45__cpo5beginE - _ZN34_INTERNAL_420f85c7_4_k_cu_ed37a4694cuda3std3__45__cpo5beginE)
_ZN34_INTERNAL_420f85c7_4_k_cu_ed37a4694cuda3std3__45__cpo5beginE:
	.zero		1
	.type		_ZN34_INTERNAL_420f85c7_4_k_cu_ed37a4694cuda3std6ranges3__45__cpo5beginE,@object
	.size		_ZN34_INTERNAL_420f85c7_4_k_cu_ed37a4694cuda3std6ranges3__45__cpo5beginE,(_ZN34_INTERNAL_420f85c7_4_k_cu_ed37a4696thrust24THRUST_300001_SM_1000_NS6deviceE - _ZN34_INTERNAL_420f85c7_4_k_cu_ed37a4694cuda3std6ranges3__45__cpo5beginE)
_ZN34_INTERNAL_420f85c7_4_k_cu_ed37a4694cuda3std6ranges3__45__cpo5beginE:
	.zero		1
	.type		_ZN34_INTERNAL_420f85c7_4_k_cu_ed37a4696thrust24THRUST_300001_SM_1000_NS6deviceE,@object
	.size		_ZN34_INTERNAL_420f85c7_4_k_cu_ed37a4696thrust24THRUST_300001_SM_1000_NS6deviceE,(_ZN34_INTERNAL_420f85c7_4_k_cu_ed37a4694cuda3std3__47nulloptE - _ZN34_INTERNAL_420f85c7_4_k_cu_ed37a4696thrust24THRUST_300001_SM_1000_NS6deviceE)
_ZN34_INTERNAL_420f85c7_4_k_cu_ed37a4696thrust24THRUST_300001_SM_1000_NS6deviceE:
	.zero		1
	.type		_ZN34_INTERNAL_420f85c7_4_k_cu_ed37a4694cuda3std3__47nulloptE,@object
	.size		_ZN34_INTERNAL_420f85c7_4_k_cu_ed37a4694cuda3std3__47nulloptE,(_ZN34_INTERNAL_420f85c7_4_k_cu_ed37a4694cuda3std6ranges3__45__cpo8distanceE - _ZN34_INTERNAL_420f85c7_4_k_cu_ed37a4694cuda3std3__47nulloptE)
_ZN34_INTERNAL_420f85c7_4_k_cu_ed37a4694cuda3std3__47nulloptE:
	.zero		1
	.type		_ZN34_INTERNAL_420f85c7_4_k_cu_ed37a4694cuda3std6ranges3__45__cpo8distanceE,@object
	.size		_ZN34_INTERNAL_420f85c7_4_k_cu_ed37a4694cuda3std6ranges3__45__cpo8distanceE,(_ZN34_INTERNAL_420f85c7_4_k_cu_ed37a4696thrust24THRUST_300001_SM_1000_NS12placeholders2_4E - _ZN34_INTERNAL_420f85c7_4_k_cu_ed37a4694cuda3std6ranges3__45__cpo8distanceE)
_ZN34_INTERNAL_420f85c7_4_k_cu_ed37a4694cuda3std6ranges3__45__cpo8distanceE:
	.zero		1
	.type		_ZN34_INTERNAL_420f85c7_4_k_cu_ed37a4696thrust24THRUST_300001_SM_1000_NS12placeholders2_4E,@object
	.size		_ZN34_INTERNAL_420f85c7_4_k_cu_ed37a4696thrust24THRUST_300001_SM_1000_NS12placeholders2_4E,(_ZN34_INTERNAL_420f85c7_4_k_cu_ed37a4694cuda3std3__45__cpo6rbeginE - _ZN34_INTERNAL_420f85c7_4_k_cu_ed37a4696thrust24THRUST_300001_SM_1000_NS12placeholders2_4E)
_ZN34_INTERNAL_420f85c7_4_k_cu_ed37a4696thrust24THRUST_300001_SM_1000_NS12placeholders2_4E:
	.zero		1
	.type		_ZN34_INTERNAL_420f85c7_4_k_cu_ed37a4694cuda3std3__45__cpo6rbeginE,@object
	.size		_ZN34_INTERNAL_420f85c7_4_k_cu_ed37a4694cuda3std3__45__cpo6rbeginE,(_ZN34_INTERNAL_420f85c7_4_k_cu_ed37a4694cuda3std6ranges3__45__cpo7advanceE - _ZN34_INTERNAL_420f85c7_4_k_cu_ed37a4694cuda3std3__45__cpo6rbeginE)
_ZN34_INTERNAL_420f85c7_4_k_cu_ed37a4694cuda3std3__45__cpo6rbeginE:
	.zero		1
	.type		_ZN34_INTERNAL_420f85c7_4_k_cu_ed37a4694cuda3std6ranges3__45__cpo7advanceE,@object
	.size		_ZN34_INTERNAL_420f85c7_4_k_cu_ed37a4694cuda3std6ranges3__45__cpo7advanceE,(_ZN34_INTERNAL_420f85c7_4_k_cu_ed37a4696thrust24THRUST_300001_SM_1000_NS12placeholders3_10E - _ZN34_INTERNAL_420f85c7_4_k_cu_ed37a4694cuda3std6ranges3__45__cpo7advanceE)
_ZN34_INTERNAL_420f85c7_4_k_cu_ed37a4694cuda3std6ranges3__45__cpo7advanceE:
	.zero		1
	.type		_ZN34_INTERNAL_420f85c7_4_k_cu_ed37a4696thrust24THRUST_300001_SM_1000_NS12placeholders3_10E,@object
	.size		_ZN34_INTERNAL_420f85c7_4_k_cu_ed37a4696thrust24THRUST_300001_SM_1000_NS12placeholders3_10E,(_ZN34_INTERNAL_420f85c7_4_k_cu_ed37a4694cuda3std3__48in_placeE - _ZN34_INTERNAL_420f85c7_4_k_cu_ed37a4696thrust24THRUST_300001_SM_1000_NS12placeholders3_10E)
_ZN34_INTERNAL_420f85c7_4_k_cu_ed37a4696thrust24THRUST_300001_SM_1000_NS12placeholders3_10E:
	.zero		1
	.type		_ZN34_INTERNAL_420f85c7_4_k_cu_ed37a4694cuda3std3__48in_placeE,@object
	.size		_ZN34_INTERNAL_420f85c7_4_k_cu_ed37a4694cuda3std3__48in_placeE,(_ZN34_INTERNAL_420f85c7_4_k_cu_ed37a4694cuda3std6ranges3__45__cpo4sizeE - _ZN34_INTERNAL_420f85c7_4_k_cu_ed37a4694cuda3std3__48in_placeE)
_ZN34_INTERNAL_420f85c7_4_k_cu_ed37a4694cuda3std3__48in_placeE:
	.zero		1
	.type		_ZN34_INTERNAL_420f85c7_4_k_cu_ed37a4694cuda3std6ranges3__45__cpo4sizeE,@object
	.size		_ZN34_INTERNAL_420f85c7_4_k_cu_ed37a4694cuda3std6ranges3__45__cpo4sizeE,(_ZN34_INTERNAL_420f85c7_4_k_cu_ed37a4696thrust24THRUST_300001_SM_1000_NS12placeholders2_2E - _ZN34_INTERNAL_420f85c7_4_k_cu_ed37a4694cuda3std6ranges3__45__cpo4sizeE)
_ZN34_INTERNAL_420f85c7_4_k_cu_ed37a4694cuda3std6ranges3__45__cpo4sizeE:
	.zero		1
	.type		_ZN34_INTERNAL_420f85c7_4_k_cu_ed37a4696thrust24THRUST_300001_SM_1000_NS12placeholders2_2E,@object
	.size		_ZN34_INTERNAL_420f85c7_4_k_cu_ed37a4696thrust24THRUST_300001_SM_1000_NS12placeholders2_2E,(_ZN34_INTERNAL_420f85c7_4_k_cu_ed37a4694cuda3std3__45__cpo6cbeginE - _ZN34_INTERNAL_420f85c7_4_k_cu_ed37a4696thrust24THRUST_300001_SM_1000_NS12placeholders2_2E)
_ZN34_INTERNAL_420f85c7_4_k_cu_ed37a4696thrust24THRUST_300001_SM_1000_NS12placeholders2_2E:
	.zero		1
	.type		_ZN34_INTERNAL_420f85c7_4_k_cu_ed37a4694cuda3std3__45__cpo6cbeginE,@object
	.size		_ZN34_INTERNAL_420f85c7_4_k_cu_ed37a4694cuda3std3__45__cpo6cbeginE,(_ZN34_INTERNAL_420f85c7_4_k_cu_ed37a4694cuda3std6ranges3__45__cpo6cbeginE - _ZN34_INTERNAL_420f85c7_4_k_cu_ed37a4694cuda3std3__45__cpo6cbeginE)
_ZN34_INTERNAL_420f85c7_4_k_cu_ed37a4694cuda3std3__45__cpo6cbeginE:
	.zero		1
	.type		_ZN34_INTERNAL_420f85c7_4_k_cu_ed37a4694cuda3std6ranges3__45__cpo6cbeginE,@object
	.size		_ZN34_INTERNAL_420f85c7_4_k_cu_ed37a4694cuda3std6ranges3__45__cpo6cbeginE,(_ZN34_INTERNAL_420f85c7_4_k_cu_ed37a4696thrust24THRUST_300001_SM_1000_NS12placeholders2_6E - _ZN34_INTERNAL_420f85c7_4_k_cu_ed37a4694cuda3std6ranges3__45__cpo6cbeginE)
_ZN34_INTERNAL_420f85c7_4_k_cu_ed37a4694cuda3std6ranges3__45__cpo6cbeginE:
	.zero		1
	.type		_ZN34_INTERNAL_420f85c7_4_k_cu_ed37a4696thrust24THRUST_300001_SM_1000_NS12placeholders2_6E,@object
	.size		_ZN34_INTERNAL_420f85c7_4_k_cu_ed37a4696thrust24THRUST_300001_SM_1000_NS12placeholders2_6E,(_ZN34_INTERNAL_420f85c7_4_k_cu_ed37a4694cuda3std3__45__cpo7crbeginE - _ZN34_INTERNAL_420f85c7_4_k_cu_ed37a4696thrust24THRUST_300001_SM_1000_NS12placeholders2_6E)
_ZN34_INTERNAL_420f85c7_4_k_cu_ed37a4696thrust24THRUST_300001_SM_1000_NS12placeholders2_6E:
	.zero		1
	.type		_ZN34_INTERNAL_420f85c7_4_k_cu_ed37a4694cuda3std3__45__cpo7crbeginE,@object
	.size		_ZN34_INTERNAL_420f85c7_4_k_cu_ed37a4694cuda3std3__45__cpo7crbeginE,(_ZN34_INTERNAL_420f85c7_4_k_cu_ed37a4694cuda3std6ranges3__45__cpo4nextE - _ZN34_INTERNAL_420f85c7_4_k_cu_ed37a4694cuda3std3__45__cpo7crbeginE)
_ZN34_INTERNAL_420f85c7_4_k_cu_ed37a4694cuda3std3__45__cpo7crbeginE:
	.zero		1
	.type		_ZN34_INTERNAL_420f85c7_4_k_cu_ed37a4694cuda3std6ranges3__45__cpo4nextE,@object
	.size		_ZN34_INTERNAL_420f85c7_4_k_cu_ed37a4694cuda3std6ranges3__45__cpo4nextE,(_ZN34_INTERNAL_420f85c7_4_k_cu_ed37a4694cuda3std6ranges3__45__cpo4swapE - _ZN34_INTERNAL_420f85c7_4_k_cu_ed37a4694cuda3std6ranges3__45__cpo4nextE)
_ZN34_INTERNAL_420f85c7_4_k_cu_ed37a4694cuda3std6ranges3__45__cpo4nextE:
	.zero		1
	.type		_ZN34_INTERNAL_420f85c7_4_k_cu_ed37a4694cuda3std6ranges3__45__cpo4swapE,@object
	.size		_ZN34_INTERNAL_420f85c7_4_k_cu_ed37a4694cuda3std6ranges3__45__cpo4swapE,(_ZN34_INTERNAL_420f85c7_4_k_cu_ed37a4696thrust24THRUST_300001_SM_1000_NS8cuda_cub10par_nosyncE - _ZN34_INTERNAL_420f85c7_4_k_cu_ed37a4694cuda3std6ranges3__45__cpo4swapE)
_ZN34_INTERNAL_420f85c7_4_k_cu_ed37a4694cuda3std6ranges3__45__cpo4swapE:
	.zero		1
	.type		_ZN34_INTERNAL_420f85c7_4_k_cu_ed37a4696thrust24THRUST_300001_SM_1000_NS8cuda_cub10par_nosyncE,@object
	.size		_ZN34_INTERNAL_420f85c7_4_k_cu_ed37a4696thrust24THRUST_300001_SM_1000_NS8cuda_cub10par_nosyncE,(_ZN34_INTERNAL_420f85c7_4_k_cu_ed37a4696thrust24THRUST_300001_SM_1000_NS3seqE - _ZN34_INTERNAL_420f85c7_4_k_cu_ed37a4696thrust24THRUST_300001_SM_1000_NS8cuda_cub10par_nosyncE)
_ZN34_INTERNAL_420f85c7_4_k_cu_ed37a4696thrust24THRUST_300001_SM_1000_NS8cuda_cub10par_nosyncE:
	.zero		1
	.type		_ZN34_INTERNAL_420f85c7_4_k_cu_ed37a4696thrust24THRUST_300001_SM_1000_NS3seqE,@object
	.size		_ZN34_INTERNAL_420f85c7_4_k_cu_ed37a4696thrust24THRUST_300001_SM_1000_NS3seqE,(_ZN34_INTERNAL_420f85c7_4_k_cu_ed37a4694cuda3std3__420unreachable_sentinelE - _ZN34_INTERNAL_420f85c7_4_k_cu_ed37a4696thrust24THRUST_300001_SM_1000_NS3seqE)
_ZN34_INTERNAL_420f85c7_4_k_cu_ed37a4696thrust24THRUST_300001_SM_1000_NS3seqE:
	.zero		1
	.type		_ZN34_INTERNAL_420f85c7_4_k_cu_ed37a4694cuda3std3__420unreachable_sentinelE,@object
	.size		_ZN34_INTERNAL_420f85c7_4_k_cu_ed37a4694cuda3std3__420unreachable_sentinelE,(_ZN34_INTERNAL_420f85c7_4_k_cu_ed37a4694cuda3std6ranges3__45__cpo5ssizeE - _ZN34_INTERNAL_420f85c7_4_k_cu_ed37a4694cuda3std3__420unreachable_sentinelE)
_ZN34_INTERNAL_420f85c7_4_k_cu_ed37a4694cuda3std3__420unreachable_sentinelE:
	.zero		1
	.type		_ZN34_INTERNAL_420f85c7_4_k_cu_ed37a4694cuda3std6ranges3__45__cpo5ssizeE,@object
	.size		_ZN34_INTERNAL_420f85c7_4_k_cu_ed37a4694cuda3std6ranges3__45__cpo5ssizeE,(_ZN34_INTERNAL_420f85c7_4_k_cu_ed37a4696thrust24THRUST_300001_SM_1000_NS12placeholders2_3E - _ZN34_INTERNAL_420f85c7_4_k_cu_ed37a4694cuda3std6ranges3__45__cpo5ssizeE)
_ZN34_INTERNAL_420f85c7_4_k_cu_ed37a4694cuda3std6ranges3__45__cpo5ssizeE:
	.zero		1
	.type		_ZN34_INTERNAL_420f85c7_4_k_cu_ed37a4696thrust24THRUST_300001_SM_1000_NS12placeholders2_3E,@object
	.size		_ZN34_INTERNAL_420f85c7_4_k_cu_ed37a4696thrust24THRUST_300001_SM_1000_NS12placeholders2_3E,(_ZN34_INTERNAL_420f85c7_4_k_cu_ed37a4694cuda3std3__45__cpo4cendE - _ZN34_INTERNAL_420f85c7_4_k_cu_ed37a4696thrust24THRUST_300001_SM_1000_NS12placeholders2_3E)
_ZN34_INTERNAL_420f85c7_4_k_cu_ed37a4696thrust24THRUST_300001_SM_1000_NS12placeholders2_3E:
	.zero		1
	.type		_ZN34_INTERNAL_420f85c7_4_k_cu_ed37a4694cuda3std3__45__cpo4cendE,@object
	.size		_ZN34_INTERNAL_420f85c7_4_k_cu_ed37a4694cuda3std3__45__cpo4cendE,(_ZN34_INTERNAL_420f85c7_4_k_cu_ed37a4694cuda3std6ranges3__45__cpo4cendE - _ZN34_INTERNAL_420f85c7_4_k_cu_ed37a4694cuda3std3__45__cpo4cendE)
_ZN34_INTERNAL_420f85c7_4_k_cu_ed37a4694cuda3std3__45__cpo4cendE:
	.zero		1
	.type		_ZN34_INTERNAL_420f85c7_4_k_cu_ed37a4694cuda3std6ranges3__45__cpo4cendE,@object
	.size		_ZN34_INTERNAL_420f85c7_4_k_cu_ed37a4694cuda3std6ranges3__45__cpo4cendE,(_ZN34_INTERNAL_420f85c7_4_k_cu_ed37a4696thrust24THRUST_300001_SM_1000_NS12placeholders2_7E - _ZN34_INTERNAL_420f85c7_4_k_cu_ed37a4694cuda3std6ranges3__45__cpo4cendE)
_ZN34_INTERNAL_420f85c7_4_k_cu_ed37a4694cuda3std6ranges3__45__cpo4cendE:
	.zero		1
	.type		_ZN34_INTERNAL_420f85c7_4_k_cu_ed37a4696thrust24THRUST_300001_SM_1000_NS12placeholders2_7E,@object
	.size		_ZN34_INTERNAL_420f85c7_4_k_cu_ed37a4696thrust24THRUST_300001_SM_1000_NS12placeholders2_7E,(_ZN34_INTERNAL_420f85c7_4_k_cu_ed37a4694cuda3std3__45__cpo5crendE - _ZN34_INTERNAL_420f85c7_4_k_cu_ed37a4696thrust24THRUST_300001_SM_1000_NS12placeholders2_7E)
_ZN34_INTERNAL_420f85c7_4_k_cu_ed37a4696thrust24THRUST_300001_SM_1000_NS12placeholders2_7E:
	.zero		1
	.type		_ZN34_INTERNAL_420f85c7_4_k_cu_ed37a4694cuda3std3__45__cpo5crendE,@object
	.size		_ZN34_INTERNAL_420f85c7_4_k_cu_ed37a4694cuda3std3__45__cpo5crendE,(_ZN34_INTERNAL_420f85c7_4_k_cu_ed37a4694cuda3std6ranges3__45__cpo4prevE - _ZN34_INTERNAL_420f85c7_4_k_cu_ed37a4694cuda3std3__45__cpo5crendE)
_ZN34_INTERNAL_420f85c7_4_k_cu_ed37a4694cuda3std3__45__cpo5crendE:
	.zero		1
	.type		_ZN34_INTERNAL_420f85c7_4_k_cu_ed37a4694cuda3std6ranges3__45__cpo4prevE,@object
	.size		_ZN34_INTERNAL_420f85c7_4_k_cu_ed37a4694cuda3std6ranges3__45__cpo4prevE,(_ZN34_INTERNAL_420f85c7_4_k_cu_ed37a4694cuda3std6ranges3__45__cpo9iter_moveE - _ZN34_INTERNAL_420f85c7_4_k_cu_ed37a4694cuda3std6ranges3__45__cpo4prevE)
_ZN34_INTERNAL_420f85c7_4_k_cu_ed37a4694cuda3std6ranges3__45__cpo4prevE:
	.zero		1
	.type		_ZN34_INTERNAL_420f85c7_4_k_cu_ed37a4694cuda3std6ranges3__45__cpo9iter_moveE,@object
	.size		_ZN34_INTERNAL_420f85c7_4_k_cu_ed37a4694cuda3std6ranges3__45__cpo9iter_moveE,(_ZN34_INTERNAL_420f85c7_4_k_cu_ed37a4696thrust24THRUST_300001_SM_1000_NS6system6detail10sequential3seqE - _ZN34_INTERNAL_420f85c7_4_k_cu_ed37a4694cuda3std6ranges3__45__cpo9iter_moveE)
_ZN34_INTERNAL_420f85c7_4_k_cu_ed37a4694cuda3std6ranges3__45__cpo9iter_moveE:
	.zero		1
	.type		_ZN34_INTERNAL_420f85c7_4_k_cu_ed37a4696thrust24THRUST_300001_SM_1000_NS6system6detail10sequential3seqE,@object
	.size		_ZN34_INTERNAL_420f85c7_4_k_cu_ed37a4696thrust24THRUST_300001_SM_1000_NS6system6detail10sequential3seqE,(_ZN34_INTERNAL_420f85c7_4_k_cu_ed37a4696thrust24THRUST_300001_SM_1000_NS12placeholders2_9E - _ZN34_INTERNAL_420f85c7_4_k_cu_ed37a4696thrust24THRUST_300001_SM_1000_NS6system6detail10sequential3seqE)
_ZN34_INTERNAL_420f85c7_4_k_cu_ed37a4696thrust24THRUST_300001_SM_1000_NS6system6detail10sequential3seqE:
	.zero		1
	.type		_ZN34_INTERNAL_420f85c7_4_k_cu_ed37a4696thrust24THRUST_300001_SM_1000_NS12placeholders2_9E,@object
	.size		_ZN34_INTERNAL_420f85c7_4_k_cu_ed37a4696thrust24THRUST_300001_SM_1000_NS12placeholders2_9E,(_ZN34_INTERNAL_420f85c7_4_k_cu_ed37a4694cuda3std3__419piecewise_constructE - _ZN34_INTERNAL_420f85c7_4_k_cu_ed37a4696thrust24THRUST_300001_SM_1000_NS12placeholders2_9E)
_ZN34_INTERNAL_420f85c7_4_k_cu_ed37a4696thrust24THRUST_300001_SM_1000_NS12placeholders2_9E:
	.zero		1
	.type		_ZN34_INTERNAL_420f85c7_4_k_cu_ed37a4694cuda3std3__419piecewise_constructE,@object
	.size		_ZN34_INTERNAL_420f85c7_4_k_cu_ed37a4694cuda3std3__419piecewise_constructE,(_ZN34_INTERNAL_420f85c7_4_k_cu_ed37a4694cuda3std6ranges3__45__cpo5cdataE - _ZN34_INTERNAL_420f85c7_4_k_cu_ed37a4694cuda3std3__419piecewise_constructE)
_ZN34_INTERNAL_420f85c7_4_k_cu_ed37a4694cuda3std3__419piecewise_constructE:
	.zero		1
	.type		_ZN34_INTERNAL_420f85c7_4_k_cu_ed37a4694cuda3std6ranges3__45__cpo5cdataE,@object
	.size		_ZN34_INTERNAL_420f85c7_4_k_cu_ed37a4694cuda3std6ranges3__45__cpo5cdataE,(_ZN34_INTERNAL_420f85c7_4_k_cu_ed37a4696thrust24THRUST_300001_SM_1000_NS12placeholders2_1E - _ZN34_INTERNAL_420f85c7_4_k_cu_ed37a4694cuda3std6ranges3__45__cpo5cdataE)
_ZN34_INTERNAL_420f85c7_4_k_cu_ed37a4694cuda3std6ranges3__45__cpo5cdataE:
	.zero		1
	.type		_ZN34_INTERNAL_420f85c7_4_k_cu_ed37a4696thrust24THRUST_300001_SM_1000_NS12placeholders2_1E,@object
	.size		_ZN34_INTERNAL_420f85c7_4_k_cu_ed37a4696thrust24THRUST_300001_SM_1000_NS12placeholders2_1E,(_ZN34_INTERNAL_420f85c7_4_k_cu_ed37a4694cuda3std3__45__cpo3endE - _ZN34_INTERNAL_420f85c7_4_k_cu_ed37a4696thrust24THRUST_300001_SM_1000_NS12placeholders2_1E)
_ZN34_INTERNAL_420f85c7_4_k_cu_ed37a4696thrust24THRUST_300001_SM_1000_NS12placeholders2_1E:
	.zero		1
	.type		_ZN34_INTERNAL_420f85c7_4_k_cu_ed37a4694cuda3std3__45__cpo3endE,@object
	.size		_ZN34_INTERNAL_420f85c7_4_k_cu_ed37a4694cuda3std3__45__cpo3endE,(_ZN34_INTERNAL_420f85c7_4_k_cu_ed37a4694cuda3std6ranges3__45__cpo3endE - _ZN34_INTERNAL_420f85c7_4_k_cu_ed37a4694cuda3std3__45__cpo3endE)
_ZN34_INTERNAL_420f85c7_4_k_cu_ed37a4694cuda3std3__45__cpo3endE:
	.zero		1
	.type		_ZN34_INTERNAL_420f85c7_4_k_cu_ed37a4694cuda3std6ranges3__45__cpo3endE,@object
	.size		_ZN34_INTERNAL_420f85c7_4_k_cu_ed37a4694cuda3std6ranges3__45__cpo3endE,(_ZN34_INTERNAL_420f85c7_4_k_cu_ed37a4696thrust24THRUST_300001_SM_1000_NS12placeholders2_5E - _ZN34_INTERNAL_420f85c7_4_k_cu_ed37a4694cuda3std6ranges3__45__cpo3endE)
_ZN34_INTERNAL_420f85c7_4_k_cu_ed37a4694cuda3std6ranges3__45__cpo3endE:
	.zero		1
	.type		_ZN34_INTERNAL_420f85c7_4_k_cu_ed37a4696thrust24THRUST_300001_SM_1000_NS12placeholders2_5E,@object
	.size		_ZN34_INTERNAL_420f85c7_4_k_cu_ed37a4696thrust24THRUST_300001_SM_1000_NS12placeholders2_5E,(_ZN34_INTERNAL_420f85c7_4_k_cu_ed37a4694cuda3std3__45__cpo4rendE - _ZN34_INTERNAL_420f85c7_4_k_cu_ed37a4696thrust24THRUST_300001_SM_1000_NS12placeholders2_5E)
_ZN34_INTERNAL_420f85c7_4_k_cu_ed37a4696thrust24THRUST_300001_SM_1000_NS12placeholders2_5E:
	.zero		1
	.type		_ZN34_INTERNAL_420f85c7_4_k_cu_ed37a4694cuda3std3__45__cpo4rendE,@object
	.size		_ZN34_INTERNAL_420f85c7_4_k_cu_ed37a4694cuda3std3__45__cpo4rendE,(_ZN34_INTERNAL_420f85c7_4_k_cu_ed37a4694cuda3std6ranges3__45__cpo9iter_swapE - _ZN34_INTERNAL_420f85c7_4_k_cu_ed37a4694cuda3std3__45__cpo4rendE)
_ZN34_INTERNAL_420f85c7_4_k_cu_ed37a4694cuda3std3__45__cpo4rendE:
	.zero		1
	.type		_ZN34_INTERNAL_420f85c7_4_k_cu_ed37a4694cuda3std6ranges3__45__cpo9iter_swapE,@object
	.size		_ZN34_INTERNAL_420f85c7_4_k_cu_ed37a4694cuda3std6ranges3__45__cpo9iter_swapE,(_ZN34_INTERNAL_420f85c7_4_k_cu_ed37a4694cuda3std3__48unexpectE - _ZN34_INTERNAL_420f85c7_4_k_cu_ed37a4694cuda3std6ranges3__45__cpo9iter_swapE)
_ZN34_INTERNAL_420f85c7_4_k_cu_ed37a4694cuda3std6ranges3__45__cpo9iter_swapE:
	.zero		1
	.type		_ZN34_INTERNAL_420f85c7_4_k_cu_ed37a4694cuda3std3__48unexpectE,@object
	.size		_ZN34_INTERNAL_420f85c7_4_k_cu_ed37a4694cuda3std3__48unexpectE,(_ZN34_INTERNAL_420f85c7_4_k_cu_ed37a4696thrust24THRUST_300001_SM_1000_NS8cuda_cub3parE - _ZN34_INTERNAL_420f85c7_4_k_cu_ed37a4694cuda3std3__48unexpectE)
_ZN34_INTERNAL_420f85c7_4_k_cu_ed37a4694cuda3std3__48unexpectE:
	.zero		1
	.type		_ZN34_INTERNAL_420f85c7_4_k_cu_ed37a4696thrust24THRUST_300001_SM_1000_NS8cuda_cub3parE,@object
	.size		_ZN34_INTERNAL_420f85c7_4_k_cu_ed37a4696thrust24THRUST_300001_SM_1000_NS8cuda_cub3parE,(.L_29 - _ZN34_INTERNAL_420f85c7_4_k_cu_ed37a4696thrust24THRUST_300001_SM_1000_NS8cuda_cub3parE)
_ZN34_INTERNAL_420f85c7_4_k_cu_ed37a4696thrust24THRUST_300001_SM_1000_NS8cuda_cub3parE:
	.zero		1
.L_29:


//--------------------- .nv.constant0._ZN3cub18CUB_300001_SM_10006detail8for_each13static_kernelINS2_12policy_hub_t12policy_500_tEmN6thrust24THRUST_300001_SM_1000_NS8cuda_cub20__uninitialized_fill7functorINS7_10device_ptrIbEEbEEEEvT0_T1_ --------------------------
	.section	.nv.constant0._ZN3cub18CUB_300001_SM_10006detail8for_each13static_kernelINS2_12policy_hub_t12policy_500_tEmN6thrust24THRUST_300001_SM_1000_NS8cuda_cub20__uninitialized_fill7functorINS7_10device_ptrIbEEbEEEEvT0_T1_,"a",@progbits
	.sectionflags	@""
	.align	4
.nv.constant0._ZN3cub18CUB_300001_SM_10006detail8for_each13static_kernelINS2_12policy_hub_t12policy_500_tEmN6thrust24THRUST_300001_SM_1000_NS8cuda_cub20__uninitialized_fill7functorINS7_10device_ptrIbEEbEEEEvT0_T1_:
	.zero		920


//--------------------- .nv.constant0._ZN3cub18CUB_300001_SM_10006detail11EmptyKernelIvEEvv --------------------------
	.section	.nv.constant0._ZN3cub18CUB_300001_SM_10006detail11EmptyKernelIvEEvv,"a",@progbits
	.sectionflags	@""
	.align	4
.nv.constant0._ZN3cub18CUB_300001_SM_10006detail11EmptyKernelIvEEvv:
	.zero		896


//--------------------- .nv.constant0._Z26isSubvectorStartingOnIndexPiiS_iPb --------------------------
	.section	.nv.constant0._Z26isSubvectorStartingOnIndexPiiS_iPb,"a",@progbits
	.sectionflags	@""
	.align	4
.nv.constant0._Z26isSubvectorStartingOnIndexPiiS_iPb:
	.zero		936


//--------------------- SYMBOLS --------------------------

	.type		.nv.reservedSmem.offset0,@object
	.size		.nv.reservedSmem.offset0,0x4
